//
// Generated by NVIDIA NVVM Compiler
//
// Compiler Build ID: CL-36424714
// Cuda compilation tools, release 13.0, V13.0.88
// Based on NVVM 20.0.0
//

.version 9.0
.target sm_100
.address_size 64

	// .globl	_Z14print_from_gpuv
.extern .func  (.param .b32 func_retval0) vprintf
(
	.param .b64 vprintf_param_0,
	.param .b64 vprintf_param_1
)
;
.global .align 1 .b8 $str[41] = {68, 101, 118, 105, 99, 101, 58, 32, 72, 101, 108, 108, 111, 32, 87, 111, 114, 108, 100, 32, 102, 114, 111, 109, 32, 116, 104, 114, 101, 97, 100, 32, 91, 37, 100, 44, 37, 100, 93, 10};

.visible .entry _Z14print_from_gpuv()
{
	.local .align 8 .b8 	__local_depot0[8];
	.reg .b64 	%SP;
	.reg .b64 	%SPL;
	.reg .b32 	%r<5>;
	.reg .b64 	%rd<5>;

	mov.u64 	%SPL, __local_depot0;
	cvta.local.u64 	%SP, %SPL;
	add.u64 	%rd1, %SP, 0;
	add.u64 	%rd2, %SPL, 0;
	mov.u32 	%r1, %tid.x;
	mov.u32 	%r2, %ctaid.x;
	st.local.v2.u32 	[%rd2], {%r1, %r2};
	mov.u64 	%rd3, $str;
	cvta.global.u64 	%rd4, %rd3;
	{ // callseq 0, 0
	.param .b64 param0;
	st.param.b64 	[param0], %rd4;
	.param .b64 param1;
	st.param.b64 	[param1], %rd1;
	.param .b32 retval0;
	call.uni (retval0), 
	vprintf, 
	(
	param0, 
	param1
	);
	ld.param.b32 	%r3, [retval0];
	} // callseq 0
	ret;

}


// ===== COMPILED SASS (sm_100) =====

	.target	sm_100

	.elftype	@"ET_EXEC"


//--------------------- .note.nv.tkinfo           --------------------------
	.section	.note.nv.tkinfo,"",@"SHT_NOTE"
	.sectionflags	@"SHF_NOTE_NV_TKINFO"
	.tkinfo
        /*0018*/ 	.word	0x00000002
        /*0030*/ 	.string	""
        /*0030*/ 	.string	"ptxas"
        /*0030*/ 	.string	"Cuda compilation tools, release 13.0, V13.0.88"
        /*0030*/ 	.string	"Build cuda_13.0.r13.0/compiler.36424714_0"
        /*0030*/ 	.string	"-arch sm_100 -m 64 "



//--------------------- .note.nv.cuinfo           --------------------------
	.section	.note.nv.cuinfo,"",@"SHT_NOTE"
	.sectionflags	@"SHF_NOTE_NV_CUINFO"
        /*0018*/ 	.short	0x0002
        /*001a*/ 	.short	0x0064
        /*001c*/ 	.short	0x0082
	.zero		2


//--------------------- .nv.info                  --------------------------
	.section	.nv.info,"",@"SHT_CUDA_INFO"
	.align	4


	//----- nvinfo : EIATTR_REGCOUNT
	.align		4
        /*0000*/ 	.byte	0x04, 0x2f
        /*0002*/ 	.short	(.L_2 - .L_1)
	.align		4
.L_1:
        /*0004*/ 	.word	index@(_Z14print_from_gpuv)
        /*0008*/ 	.word	0x00000018


	//----- nvinfo : EIATTR_FRAME_SIZE
	.align		4
.L_2:
        /*000c*/ 	.byte	0x04, 0x11
        /*000e*/ 	.short	(.L_4 - .L_3)
	.align		4
.L_3:
        /*0010*/ 	.word	index@(_Z14print_from_gpuv)
        /*0014*/ 	.word	0x00000008


	//----- nvinfo : EIATTR_MIN_STACK_SIZE
	.align		4
.L_4:
        /*0018*/ 	.byte	0x04, 0x12
        /*001a*/ 	.short	(.L_6 - .L_5)
	.align		4
.L_5:
        /*001c*/ 	.word	index@(_Z14print_from_gpuv)
        /*0020*/ 	.word	0x00000008
.L_6:


//--------------------- .nv.compat                --------------------------
	.section	.nv.compat,"",@"SHT_CUDA_COMPAT_INFO"
	.align	4
        /*0000*/ 	.byte	0x02, 0x09, 0x00, 0x00, 0x02, 0x02, 0x01, 0x00, 0x02, 0x05, 0x05, 0x00, 0x03, 0x07, 0x01, 0x01
        /*0010*/ 	.byte	0x02, 0x03, 0x00, 0x00, 0x02, 0x06, 0x01, 0x00, 0x04, 0x0b, 0x08, 0x00, 0x09, 0x00, 0x00, 0x00
        /*0020*/ 	.byte	0x00, 0x00, 0x00, 0x00


//--------------------- .nv.info._Z14print_from_gpuv --------------------------
	.section	.nv.info._Z14print_from_gpuv,"",@"SHT_CUDA_INFO"
	.sectionflags	@""
	.align	4


	//----- nvinfo : EIATTR_CUDA_API_VERSION
	.align		4
        /*0000*/ 	.byte	0x04, 0x37
        /*0002*/ 	.short	(.L_8 - .L_7)
.L_7:
        /*0004*/ 	.word	0x00000082


	//----- nvinfo : EIATTR_SPARSE_MMA_MASK
	.align		4
.L_8:
        /*0008*/ 	.byte	0x03, 0x50
        /*000a*/ 	.short	0x0000


	//----- nvinfo : EIATTR_MAXREG_COUNT
	.align		4
        /*000c*/ 	.byte	0x03, 0x1b
        /*000e*/ 	.short	0x00ff


	//----- nvinfo : EIATTR_EXTERNS
	.align		4
        /*0010*/ 	.byte	0x04, 0x0f
        /*0012*/ 	.short	(.L_10 - .L_9)


	//   ....[0]....
	.align		4
.L_9:
        /*0014*/ 	.word	index@(vprintf)


	//----- nvinfo : EIATTR_MERCURY_ISA_VERSION
	.align		4
.L_10:
        /*0018*/ 	.byte	0x03, 0x5f
        /*001a*/ 	.short	0x0101


	//----- nvinfo : EIATTR_VRC_CTA_INIT_COUNT
	.align		4
        /*001c*/ 	.byte	0x02, 0x4a
	.zero		1
	.zero		1


	//----- nvinfo : EIATTR_SYSCALL_OFFSETS
	.align		4
        /*0020*/ 	.byte	0x04, 0x46
        /*0022*/ 	.short	(.L_12 - .L_11)


	//   ....[0]....
.L_11:
        /*0024*/ 	.word	0x000000f0


	//----- nvinfo : EIATTR_EXIT_INSTR_OFFSETS
	.align		4
.L_12:
        /*0028*/ 	.byte	0x04, 0x1c
        /*002a*/ 	.short	(.L_14 - .L_13)


	//   ....[0]....
.L_13:
        /*002c*/ 	.word	0x00000100


	//----- nvinfo : EIATTR_SW_WAR
	.align		4
.L_14:
        /*0030*/ 	.byte	0x04, 0x36
        /*0032*/ 	.short	(.L_16 - .L_15)
.L_15:
        /*0034*/ 	.word	0x00000008
.L_16:


//--------------------- .nv.callgraph             --------------------------
	.section	.nv.callgraph,"",@"SHT_CUDA_CALLGRAPH"
	.align	4
	.sectionentsize	8
	.align		4
        /*0000*/ 	.word	0x00000000
	.align		4
        /*0004*/ 	.word	0xffffffff
	.align		4
        /*0008*/ 	.word	index@(_Z14print_from_gpuv)
	.align		4
        /*000c*/ 	.word	index@(vprintf)
	.align		4
        /*0010*/ 	.word	0x00000000
	.align		4
        /*0014*/ 	.word	0xfffffffe
	.align		4
        /*0018*/ 	.word	0x00000000
	.align		4
        /*001c*/ 	.word	0xfffffffd
	.align		4
        /*0020*/ 	.word	0x00000000
	.align		4
        /*0024*/ 	.word	0xfffffffc


//--------------------- .nv.constant4             --------------------------
	.section	.nv.constant4,"a",@progbits
	.align	8
	.align		8
.nv.constant4:
        /*0000*/ 	.dword	vprintf
	.align		8
        /*0008*/ 	.dword	$str


//--------------------- .text._Z14print_from_gpuv --------------------------
	.section	.text._Z14print_from_gpuv,"ax",@progbits
	.align	128
        .global         _Z14print_from_gpuv
        .type           _Z14print_from_gpuv,@function
        .size           _Z14print_from_gpuv,(.L_x_2 - _Z14print_from_gpuv)
        .other          _Z14print_from_gpuv,@"STO_CUDA_ENTRY STV_DEFAULT"
_Z14print_from_gpuv:
.text._Z14print_from_gpuv:
[----:B------:R-:W0:Y:S01]  /*0000*/  LDC R1, c[0x0][0x37c] ;  /* 0x0000df00ff017b82 */ /* 0x000e220000000800 */
[----:B------:R-:W1:Y:S01]  /*0010*/  S2R R8, SR_TID.X ;  /* 0x0000000000087919 */ /* 0x000e620000002100 */
[----:B0-----:R-:W-:Y:S01]  /*0020*/  VIADD R1, R1, 0xfffffff8 ;  /* 0xfffffff801017836 */ /* 0x001fe20000000000 */
[----:B------:R-:W-:Y:S01]  /*0030*/  MOV R0, 0x0 ;  /* 0x0000000000007802 */ /* 0x000fe20000000f00 */
[----:B------:R-:W0:Y:S01]  /*0040*/  LDCU UR4, c[0x0][0x2f8] ;  /* 0x00005f00ff0477ac */ /* 0x000e220008000800 */
[----:B------:R-:W1:Y:S03]  /*0050*/  S2R R9, SR_CTAID.X ;  /* 0x0000000000097919 */ /* 0x000e660000002500 */
[----:B------:R2:W3:Y:S01]  /*0060*/  LDC.64 R2, c[0x4][R0] ;  /* 0x0100000000027b82 */ /* 0x0004e20000000a00 */
[----:B------:R-:W4:Y:S01]  /*0070*/  LDCU.64 UR6, c[0x4][0x8] ;  /* 0x01000100ff0677ac */ /* 0x000f220008000a00 */
[----:B------:R-:W5:Y:S01]  /*0080*/  LDCU UR5, c[0x0][0x2fc] ;  /* 0x00005f80ff0577ac */ /* 0x000f620008000800 */
[----:B0-----:R-:W-:Y:S01]  /*0090*/  IADD3 R6, P0, PT, R1, UR4, RZ ;  /* 0x0000000401067c10 */ /* 0x001fe2000ff1e0ff */
[----:B----4-:R-:W-:Y:S01]  /*00a0*/  IMAD.U32 R4, RZ, RZ, UR6 ;  /* 0x00000006ff047e24 */ /* 0x010fe2000f8e00ff */
[----:B------:R-:W-:-:S03]  /*00b0*/  MOV R5, UR7 ;  /* 0x0000000700057c02 */ /* 0x000fc60008000f00 */
[----:B-----5:R-:W-:Y:S01]  /*00c0*/  IMAD.X R7, RZ, RZ, UR5, P0 ;  /* 0x00000005ff077e24 */ /* 0x020fe200080e06ff */
[----:B-1----:R2:W-:Y:S07]  /*00d0*/  STL.64 [R1], R8 ;  /* 0x0000000801007387 */ /* 0x0025ee0000100a00 */
[----:B------:R-:W-:-:S07]  /*00e0*/  LEPC R20, `(.L_x_0) ;  /* 0x000000001014794e */ /* 0x000fce0000000000 */
[----:B--23--:R-:W-:Y:S05]  /*00f0*/  CALL.ABS.NOINC R2 ;  /* 0x0000000002007343 */ /* 0x00cfea0003c00000 */
.L_x_0:
[----:B------:R-:W-:Y:S05]  /*0100*/  EXIT ;  /* 0x000000000000794d */ /* 0x000fea0003800000 */
.L_x_1:
[----:B------:R-:W-:-:S00]  /*0110*/  BRA `(.L_x_1) ;  /* 0xfffffffc00fc7947 */ /* 0x000fc0000383ffff */
[----:B------:R-:W-:-:S00]  /*0120*/  NOP ;  /* 0x0000000000007918 */ /* 0x000fc00000000000 */
        /* <DEDUP_REMOVED lines=13> */
.L_x_2:


//--------------------- .nv.global.init           --------------------------
	.section	.nv.global.init,"aw",@progbits
.nv.global.init:
	.type		$str,@object
	.size		$str,(.L_0 - $str)
$str:
        /*0000*/ 	.byte	0x44, 0x65, 0x76, 0x69, 0x63, 0x65, 0x3a, 0x20, 0x48, 0x65, 0x6c, 0x6c, 0x6f, 0x20, 0x57, 0x6f
        /*0010*/ 	.byte	0x72, 0x6c, 0x64, 0x20, 0x66, 0x72, 0x6f, 0x6d, 0x20, 0x74, 0x68, 0x72, 0x65, 0x61, 0x64, 0x20
        /*0020*/ 	.byte	0x5b, 0x25, 0x64, 0x2c, 0x25, 0x64, 0x5d, 0x0a, 0x00
.L_0:


//--------------------- .nv.shared.reserved.0     --------------------------
	.section	.nv.shared.reserved.0,"aw",@nobits
	.weak		__nv_reservedSMEM_offset_0_alias
	.size		__nv_reservedSMEM_offset_0_alias, 0, 64
	.other		__nv_reservedSMEM_offset_0_alias,@"STO_CUDA_RESERVED_SHARED STV_DEFAULT"
__nv_reservedSMEM_offset_0_alias:
	.zero		0
	.zero		64


//--------------------- .nv.constant0._Z14print_from_gpuv --------------------------
	.section	.nv.constant0._Z14print_from_gpuv,"a",@progbits
	.sectionflags	@""
	.align	4
.nv.constant0._Z14print_from_gpuv:
	.zero		896


//--------------------- SYMBOLS --------------------------

	.type		.nv.reservedSmem.offset0,@object
	.size		.nv.reservedSmem.offset0,0x4
	.type		vprintf,@function
